	.headerflags	@"EF_CUDA_TEXMODE_UNIFIED EF_CUDA_64BIT_ADDRESS EF_CUDA_ACCELERATORS EF_CUDA_SM90 EF_CUDA_VIRTUAL_SM(EF_CUDA_SM90)"
	.elftype	@"ET_EXEC"


//--------------------- .nv.info                  --------------------------
	.section	.nv.info,"",@"SHT_CUDA_INFO"
	.align	4


	//----- nvinfo : EIATTR_REGCOUNT
	.align		4
        /*0000*/ 	.byte	0x04, 0x2f
        /*0002*/ 	.short	(.L_3 - .L_2)
	.align		4
.L_2:
        /*0004*/ 	.word	index@(triton_poi_fused__native_batch_norm_legit_no_training_cat_relu_37)
        /*0008*/ 	.word	0x00000019


	//----- nvinfo : EIATTR_MIN_STACK_SIZE
	.align		4
.L_3:
        /*000c*/ 	.byte	0x04, 0x12
        /*000e*/ 	.short	(.L_5 - .L_4)
	.align		4
.L_4:
        /*0010*/ 	.word	index@(triton_poi_fused__native_batch_norm_legit_no_training_cat_relu_37)
        /*0014*/ 	.word	0x00000000


	//----- nvinfo : EIATTR_FRAME_SIZE
	.align		4
.L_5:
        /*0018*/ 	.byte	0x04, 0x11
        /*001a*/ 	.short	(.L_7 - .L_6)
	.align		4
.L_6:
        /*001c*/ 	.word	index@(triton_poi_fused__native_batch_norm_legit_no_training_cat_relu_37)
        /*0020*/ 	.word	0x00000000


	//----- nvinfo : EIATTR_MIN_STACK_SIZE
	.align		4
.L_7:
        /*0024*/ 	.byte	0x04, 0x12
        /*0026*/ 	.short	(.L_9 - .L_8)
	.align		4
.L_8:
        /*0028*/ 	.word	index@(triton_poi_fused__native_batch_norm_legit_no_training_cat_relu_37)
        /*002c*/ 	.word	0x00000000
.L_9:


//--------------------- .nv.info.triton_poi_fused__native_batch_norm_legit_no_training_cat_relu_37 --------------------------
	.section	.nv.info.triton_poi_fused__native_batch_norm_legit_no_training_cat_relu_37,"",@"SHT_CUDA_INFO"
	.sectionflags	@""
	.align	4


	//----- nvinfo : EIATTR_CUDA_API_VERSION
	.align		4
        /*0000*/ 	.byte	0x04, 0x37
        /*0002*/ 	.short	(.L_11 - .L_10)
.L_10:
        /*0004*/ 	.word	0x0000007c


	//----- nvinfo : EIATTR_KPARAM_INFO
	.align		4
.L_11:
        /*0008*/ 	.byte	0x04, 0x17
        /*000a*/ 	.short	(.L_13 - .L_12)
.L_12:
        /*000c*/ 	.word	0x00000000
        /*0010*/ 	.short	0x000e
        /*0012*/ 	.short	0x0070
        /*0014*/ 	.byte	0x00, 0xf0, 0x11, 0x00


	//----- nvinfo : EIATTR_KPARAM_INFO
	.align		4
.L_13:
        /*0018*/ 	.byte	0x04, 0x17
        /*001a*/ 	.short	(.L_15 - .L_14)
.L_14:
        /*001c*/ 	.word	0x00000000
        /*0020*/ 	.short	0x000d
        /*0022*/ 	.short	0x0068
        /*0024*/ 	.byte	0x00, 0xf4, 0x21, 0x00


	//----- nvinfo : EIATTR_KPARAM_INFO
	.align		4
.L_15:
        /*0028*/ 	.byte	0x04, 0x17
        /*002a*/ 	.short	(.L_17 - .L_16)
.L_16:
        /*002c*/ 	.word	0x00000000
        /*0030*/ 	.short	0x000c
        /*0032*/ 	.short	0x0060
        /*0034*/ 	.byte	0x00, 0xf4, 0x21, 0x00


	//----- nvinfo : EIATTR_KPARAM_INFO
	.align		4
.L_17:
        /*0038*/ 	.byte	0x04, 0x17
        /*003a*/ 	.short	(.L_19 - .L_18)
.L_18:
        /*003c*/ 	.word	0x00000000
        /*0040*/ 	.short	0x000b
        /*0042*/ 	.short	0x0058
        /*0044*/ 	.byte	0x00, 0xf4, 0x21, 0x00


	//----- nvinfo : EIATTR_KPARAM_INFO
	.align		4
.L_19:
        /*0048*/ 	.byte	0x04, 0x17
        /*004a*/ 	.short	(.L_21 - .L_20)
.L_20:
        /*004c*/ 	.word	0x00000000
        /*0050*/ 	.short	0x000a
        /*0052*/ 	.short	0x0050
        /*0054*/ 	.byte	0x00, 0xf4, 0x21, 0x00


	//----- nvinfo : EIATTR_KPARAM_INFO
	.align		4
.L_21:
        /*0058*/ 	.byte	0x04, 0x17
        /*005a*/ 	.short	(.L_23 - .L_22)
.L_22:
        /*005c*/ 	.word	0x00000000
        /*0060*/ 	.short	0x0009
        /*0062*/ 	.short	0x0048
        /*0064*/ 	.byte	0x00, 0xf4, 0x21, 0x00


	//----- nvinfo : EIATTR_KPARAM_INFO
	.align		4
.L_23:
        /*0068*/ 	.byte	0x04, 0x17
        /*006a*/ 	.short	(.L_25 - .L_24)
.L_24:
        /*006c*/ 	.word	0x00000000
        /*0070*/ 	.short	0x0008
        /*0072*/ 	.short	0x0040
        /*0074*/ 	.byte	0x00, 0xf4, 0x21, 0x00


	//----- nvinfo : EIATTR_KPARAM_INFO
	.align		4
.L_25:
        /*0078*/ 	.byte	0x04, 0x17
        /*007a*/ 	.short	(.L_27 - .L_26)
.L_26:
        /*007c*/ 	.word	0x00000000
        /*0080*/ 	.short	0x0007
        /*0082*/ 	.short	0x0038
        /*0084*/ 	.byte	0x00, 0xf4, 0x21, 0x00


	//----- nvinfo : EIATTR_KPARAM_INFO
	.align		4
.L_27:
        /*0088*/ 	.byte	0x04, 0x17
        /*008a*/ 	.short	(.L_29 - .L_28)
.L_28:
        /*008c*/ 	.word	0x00000000
        /*0090*/ 	.short	0x0006
        /*0092*/ 	.short	0x0030
        /*0094*/ 	.byte	0x00, 0xf4, 0x21, 0x00


	//----- nvinfo : EIATTR_KPARAM_INFO
	.align		4
.L_29:
        /*0098*/ 	.byte	0x04, 0x17
        /*009a*/ 	.short	(.L_31 - .L_30)
.L_30:
        /*009c*/ 	.word	0x00000000
        /*00a0*/ 	.short	0x0005
        /*00a2*/ 	.short	0x0028
        /*00a4*/ 	.byte	0x00, 0xf4, 0x21, 0x00


	//----- nvinfo : EIATTR_KPARAM_INFO
	.align		4
.L_31:
        /*00a8*/ 	.byte	0x04, 0x17
        /*00aa*/ 	.short	(.L_33 - .L_32)
.L_32:
        /*00ac*/ 	.word	0x00000000
        /*00b0*/ 	.short	0x0004
        /*00b2*/ 	.short	0x0020
        /*00b4*/ 	.byte	0x00, 0xf4, 0x21, 0x00


	//----- nvinfo : EIATTR_KPARAM_INFO
	.align		4
.L_33:
        /*00b8*/ 	.byte	0x04, 0x17
        /*00ba*/ 	.short	(.L_35 - .L_34)
.L_34:
        /*00bc*/ 	.word	0x00000000
        /*00c0*/ 	.short	0x0003
        /*00c2*/ 	.short	0x0018
        /*00c4*/ 	.byte	0x00, 0xf4, 0x21, 0x00


	//----- nvinfo : EIATTR_KPARAM_INFO
	.align		4
.L_35:
        /*00c8*/ 	.byte	0x04, 0x17
        /*00ca*/ 	.short	(.L_37 - .L_36)
.L_36:
        /*00cc*/ 	.word	0x00000000
        /*00d0*/ 	.short	0x0002
        /*00d2*/ 	.short	0x0010
        /*00d4*/ 	.byte	0x00, 0xf4, 0x21, 0x00


	//----- nvinfo : EIATTR_KPARAM_INFO
	.align		4
.L_37:
        /*00d8*/ 	.byte	0x04, 0x17
        /*00da*/ 	.short	(.L_39 - .L_38)
.L_38:
        /*00dc*/ 	.word	0x00000000
        /*00e0*/ 	.short	0x0001
        /*00e2*/ 	.short	0x0008
        /*00e4*/ 	.byte	0x00, 0xf4, 0x21, 0x00


	//----- nvinfo : EIATTR_KPARAM_INFO
	.align		4
.L_39:
        /*00e8*/ 	.byte	0x04, 0x17
        /*00ea*/ 	.short	(.L_41 - .L_40)
.L_40:
        /*00ec*/ 	.word	0x00000000
        /*00f0*/ 	.short	0x0000
        /*00f2*/ 	.short	0x0000
        /*00f4*/ 	.byte	0x00, 0xf4, 0x21, 0x00


	//----- nvinfo : EIATTR_SPARSE_MMA_MASK
	.align		4
.L_41:
        /*00f8*/ 	.byte	0x03, 0x50
        /*00fa*/ 	.short	0x0000


	//----- nvinfo : EIATTR_MAXREG_COUNT
	.align		4
        /*00fc*/ 	.byte	0x03, 0x1b
        /*00fe*/ 	.short	0x00ff


	//----- nvinfo : EIATTR_EXIT_INSTR_OFFSETS
	.align		4
        /*0100*/ 	.byte	0x04, 0x1c
        /*0102*/ 	.short	(.L_43 - .L_42)


	//   ....[0]....
.L_42:
        /*0104*/ 	.word	0x00000840


	//   ....[1]....
        /*0108*/ 	.word	0x00000860


	//----- nvinfo : EIATTR_REQNTID
	.align		4
.L_43:
        /*010c*/ 	.byte	0x04, 0x10
        /*010e*/ 	.short	(.L_45 - .L_44)
.L_44:
        /*0110*/ 	.word	0x00000080
        /*0114*/ 	.word	0x00000001
        /*0118*/ 	.word	0x00000001


	//----- nvinfo : EIATTR_CBANK_PARAM_SIZE
	.align		4
.L_45:
        /*011c*/ 	.byte	0x03, 0x19
        /*011e*/ 	.short	0x0074


	//----- nvinfo : EIATTR_PARAM_CBANK
	.align		4
        /*0120*/ 	.byte	0x04, 0x0a
        /*0122*/ 	.short	(.L_47 - .L_46)
	.align		4
.L_46:
        /*0124*/ 	.word	index@(.nv.constant0.triton_poi_fused__native_batch_norm_legit_no_training_cat_relu_37)
        /*0128*/ 	.short	0x0210
        /*012a*/ 	.short	0x0074


	//----- nvinfo : EIATTR_SW_WAR
	.align		4
.L_47:
        /*012c*/ 	.byte	0x04, 0x36
        /*012e*/ 	.short	(.L_49 - .L_48)
.L_48:
        /*0130*/ 	.word	0x00000008
.L_49:


//--------------------- .nv.callgraph             --------------------------
	.section	.nv.callgraph,"",@"SHT_CUDA_CALLGRAPH"
	.align	4
	.sectionentsize	8
	.align		4
        /*0000*/ 	.word	0x00000000
	.align		4
        /*0004*/ 	.word	0xffffffff
	.align		4
        /*0008*/ 	.word	0x00000000
	.align		4
        /*000c*/ 	.word	0xfffffffe
	.align		4
        /*0010*/ 	.word	0x00000000
	.align		4
        /*0014*/ 	.word	0xfffffffd
	.align		4
        /*0018*/ 	.word	0x00000000
	.align		4
        /*001c*/ 	.word	0xfffffffc


//--------------------- .nv.constant4             --------------------------
	.section	.nv.constant4,"a",@progbits
	.align	8
	.align		8
.nv.constant4:
        /*0000*/ 	.dword	_$_str
	.align		8
        /*0008*/ 	.dword	_$_str_$_2


//--------------------- .text.triton_poi_fused__native_batch_norm_legit_no_training_cat_relu_37 --------------------------
	.section	.text.triton_poi_fused__native_batch_norm_legit_no_training_cat_relu_37,"ax",@progbits
	.align	128
        .global         triton_poi_fused__native_batch_norm_legit_no_training_cat_relu_37
        .type           triton_poi_fused__native_batch_norm_legit_no_training_cat_relu_37,@function
        .size           triton_poi_fused__native_batch_norm_legit_no_training_cat_relu_37,(.L_x_1 - triton_poi_fused__native_batch_norm_legit_no_training_cat_relu_37)
        .other          triton_poi_fused__native_batch_norm_legit_no_training_cat_relu_37,@"STO_CUDA_ENTRY STV_DEFAULT"
triton_poi_fused__native_batch_norm_legit_no_training_cat_relu_37:
.text.triton_poi_fused__native_batch_norm_legit_no_training_cat_relu_37:
[----:B------:R-:W0:Y:S01]  /*0000*/  LDC R1, c[0x0][0x28] ;  /* 0x00000a00ff017b82 */ /* 0x000e220000000800 */
[----:B------:R-:W1:Y:S01]  /*0010*/  S2R R2, SR_TID.X ;  /* 0x0000000000027919 */ /* 0x000e620000002100 */
[----:B------:R-:W-:Y:S01]  /*0020*/  IMAD.MOV.U32 R6, RZ, RZ, RZ ;  /* 0x000000ffff067224 */ /* 0x000fe200078e00ff */
[----:B------:R-:W-:Y:S01]  /*0030*/  ULDC.64 UR4, c[0x0][0x240] ;  /* 0x0000900000047ab9 */ /* 0x000fe20000000a00 */
[----:B------:R-:W-:Y:S01]  /*0040*/  ULDC.64 UR8, c[0x0][0x238] ;  /* 0x00008e0000087ab9 */ /* 0x000fe20000000a00 */
[----:B------:R-:W2:Y:S01]  /*0050*/  S2R R3, SR_CTAID.X ;  /* 0x0000000000037919 */ /* 0x000ea20000002500 */
[----:B------:R-:W-:Y:S01]  /*0060*/  ULDC.64 UR6, c[0x0][0x230] ;  /* 0x00008c0000067ab9 */ /* 0x000fe20000000a00 */
[----:B------:R-:W-:Y:S01]  /*0070*/  ULDC.64 UR10, c[0x0][0x248] ;  /* 0x00009200000a7ab9 */ /* 0x000fe20000000a00 */
[----:B-1----:R-:W-:-:S05]  /*0080*/  LOP3.LUT R2, R2, 0x7f, RZ, 0xc0, !PT ;  /* 0x0000007f02027812 */ /* 0x002fca00078ec0ff */
[----:B--2---:R-:W-:-:S05]  /*0090*/  IMAD R3, R3, 0x80, R2 ;  /* 0x0000008003037824 */ /* 0x004fca00078e0202 */
[----:B------:R-:W-:-:S04]  /*00a0*/  SHF.R.S32.HI R2, RZ, 0x1f, R3 ;  /* 0x0000001fff027819 */ /* 0x000fc80000011403 */
[----:B------:R-:W-:Y:S01]  /*00b0*/  LEA.HI R0, R2, R3, RZ, 0x4 ;  /* 0x0000000302007211 */ /* 0x000fe200078f20ff */
[----:B------:R-:W-:-:S03]  /*00c0*/  IMAD.MOV.U32 R2, RZ, RZ, RZ ;  /* 0x000000ffff027224 */ /* 0x000fc600078e00ff */
[----:B------:R-:W-:-:S05]  /*00d0*/  SHF.R.S32.HI R7, RZ, 0x4, R0 ;  /* 0x00000004ff077819 */ /* 0x000fca0000011400 */
[----:B------:R-:W-:-:S04]  /*00e0*/  IMAD.HI R4, R7, -0x77777777, R6 ;  /* 0x8888888907047827 */ /* 0x000fc800078e0206 */
[C---:B------:R-:W-:Y:S01]  /*00f0*/  IMAD.HI R6, R3.reuse, -0x77777777, R2 ;  /* 0x8888888903067827 */ /* 0x040fe200078e0202 */
[----:B------:R-:W-:Y:S02]  /*0100*/  SHF.R.U32.HI R5, RZ, 0x1f, R4 ;  /* 0x0000001fff057819 */ /* 0x000fe40000011604 */
[----:B------:R-:W-:Y:S02]  /*0110*/  LOP3.LUT R2, R0, 0xfffffff0, RZ, 0xc0, !PT ;  /* 0xfffffff000027812 */ /* 0x000fe400078ec0ff */
[----:B------:R-:W-:Y:S02]  /*0120*/  SHF.R.U32.HI R9, RZ, 0x1f, R6 ;  /* 0x0000001fff097819 */ /* 0x000fe40000011606 */
[----:B------:R-:W-:Y:S01]  /*0130*/  LEA.HI.SX32 R13, R4, R5, 0x18 ;  /* 0x00000005040d7211 */ /* 0x000fe200078fc2ff */
[----:B------:R-:W-:Y:S01]  /*0140*/  IMAD.IADD R2, R3, 0x1, -R2 ;  /* 0x0000000103027824 */ /* 0x000fe200078e0a02 */
[----:B------:R-:W-:-:S03]  /*0150*/  LEA.HI.SX32 R5, R6, R9, 0x14 ;  /* 0x0000000906057211 */ /* 0x000fc600078fa2ff */
[----:B------:R-:W-:Y:S02]  /*0160*/  IMAD R13, R13, -0x1e0, R7 ;  /* 0xfffffe200d0d7824 */ /* 0x000fe400078e0207 */
[----:B------:R-:W-:Y:S02]  /*0170*/  IMAD R7, R5, 0x200, R2 ;  /* 0x0000020005077824 */ /* 0x000fe400078e0202 */
[C---:B------:R-:W-:Y:S01]  /*0180*/  IMAD.SHL.U32 R0, R13.reuse, 0x10, RZ ;  /* 0x000000100d007824 */ /* 0x040fe200078e00ff */
[----:B------:R-:W-:Y:S02]  /*0190*/  LOP3.LUT R20, R13, 0xffffffe0, RZ, 0xc0, !PT ;  /* 0xffffffe00d147812 */ /* 0x000fe400078ec0ff */
[----:B------:R-:W-:Y:S02]  /*01a0*/  SHF.R.S32.HI R9, RZ, 0x1f, R7 ;  /* 0x0000001fff097819 */ /* 0x000fe40000011407 */
[----:B------:R-:W-:Y:S02]  /*01b0*/  IADD3 R7, P0, R0, R7, RZ ;  /* 0x0000000700077210 */ /* 0x000fe40007f1e0ff */
[----:B------:R-:W-:-:S02]  /*01c0*/  ISETP.NE.AND P3, PT, R20, 0x1a0, PT ;  /* 0x000001a01400780c */ /* 0x000fc40003f65270 */
[----:B------:R-:W-:Y:S01]  /*01d0*/  LEA.HI.X.SX32 R8, R0, R9, 0x1, P0 ;  /* 0x0000000900087211 */ /* 0x000fe200000f0eff */
[----:B------:R-:W-:Y:S01]  /*01e0*/  IMAD.SHL.U32 R4, R7, 0x4, RZ ;  /* 0x0000000407047824 */ /* 0x000fe200078e00ff */
[----:B------:R-:W-:Y:S01]  /*01f0*/  ISETP.LT.AND P5, PT, R3, 0x7800, !P3 ;  /* 0x000078000300780c */ /* 0x000fe20005fa1270 */
[----:B------:R-:W-:Y:S01]  /*0200*/  IMAD.MOV.U32 R9, RZ, RZ, RZ ;  /* 0x000000ffff097224 */ /* 0x000fe200078e00ff */
[----:B------:R-:W-:Y:S02]  /*0210*/  SHF.L.U64.HI R8, R7, 0x2, R8 ;  /* 0x0000000207087819 */ /* 0x000fe40000010208 */
[----:B------:R-:W-:-:S04]  /*0220*/  IADD3 R10, P0, R4, UR4, RZ ;  /* 0x00000004040a7c10 */ /* 0x000fc8000ff1e0ff */
[----:B------:R-:W-:Y:S01]  /*0230*/  IADD3.X R11, R8, UR5, RZ, P0, !PT ;  /* 0x00000005080b7c10 */ /* 0x000fe200087fe4ff */
[----:B------:R-:W-:-:S04]  /*0240*/  ULDC.64 UR4, c[0x0][0x208] ;  /* 0x0000820000047ab9 */ /* 0x000fc80000000a00 */
[----:B------:R1:W2:Y:S01]  /*0250*/  @P5 LDG.E R9, desc[UR4][R10.64+-0x6800] ;  /* 0xff9800040a095981 */ /* 0x0002a2000c1e1900 */
[----:B------:R-:W-:Y:S02]  /*0260*/  ISETP.GE.AND P0, PT, R3, 0x7800, PT ;  /* 0x000078000300780c */ /* 0x000fe40003f06270 */
[----:B------:R-:W-:Y:S02]  /*0270*/  IADD3 R16, P2, R4, UR8, RZ ;  /* 0x0000000804107c10 */ /* 0x000fe4000ff5e0ff */
[----:B------:R-:W-:Y:S02]  /*0280*/  ISETP.GT.AND P4, PT, R13, 0x1bf, !P0 ;  /* 0x000001bf0d00780c */ /* 0x000fe40004784270 */
[----:B------:R-:W-:Y:S02]  /*0290*/  IADD3 R6, P1, R4, UR6, RZ ;  /* 0x0000000604067c10 */ /* 0x000fe4000ff3e0ff */
[----:B------:R-:W-:Y:S01]  /*02a0*/  IADD3 R18, P6, R4, UR10, RZ ;  /* 0x0000000a04127c10 */ /* 0x000fe2000ffde0ff */
[----:B-1----:R-:W-:Y:S01]  /*02b0*/  IMAD.MOV.U32 R10, RZ, RZ, RZ ;  /* 0x000000ffff0a7224 */ /* 0x002fe200078e00ff */
[----:B------:R-:W-:Y:S01]  /*02c0*/  IADD3.X R17, R8, UR9, RZ, P2, !PT ;  /* 0x0000000908117c10 */ /* 0x000fe200097fe4ff */
[----:B------:R-:W-:Y:S01]  /*02d0*/  IMAD.MOV.U32 R2, RZ, RZ, RZ ;  /* 0x000000ffff027224 */ /* 0x000fe200078e00ff */
[----:B------:R-:W-:Y:S01]  /*02e0*/  IADD3.X R7, R8, UR7, RZ, P1, !PT ;  /* 0x0000000708077c10 */ /* 0x000fe20008ffe4ff */
[----:B------:R-:W-:Y:S01]  /*02f0*/  IMAD.MOV.U32 R0, RZ, RZ, RZ ;  /* 0x000000ffff007224 */ /* 0x000fe200078e00ff */
[C---:B------:R-:W-:Y:S01]  /*0300*/  ISETP.NE.AND P2, PT, R20.reuse, 0x180, PT ;  /* 0x000001801400780c */ /* 0x040fe20003f45270 */
[----:B------:R-:W-:Y:S01]  /*0310*/  ULDC.64 UR8, c[0x0][0x228] ;  /* 0x00008a0000087ab9 */ /* 0x000fe20000000a00 */
[----:B------:R-:W-:Y:S01]  /*0320*/  ISETP.NE.AND P1, PT, R20, 0x160, PT ;  /* 0x000001601400780c */ /* 0x000fe20003f25270 */
[----:B------:R-:W-:Y:S01]  /*0330*/  ULDC.64 UR6, c[0x0][0x220] ;  /* 0x0000880000067ab9 */ /* 0x000fe20000000a00 */
[----:B------:R-:W-:-:S02]  /*0340*/  IADD3.X R19, R8, UR11, RZ, P6, !PT ;  /* 0x0000000b08137c10 */ /* 0x000fc4000b7fe4ff */
[----:B------:R-:W-:-:S03]  /*0350*/  ISETP.LT.AND P6, PT, R3, 0x7800, !P2 ;  /* 0x000078000300780c */ /* 0x000fc600057c1270 */
[----:B------:R1:W3:Y:S10]  /*0360*/  @P4 LDG.E R10, desc[UR4][R18.64+-0x7000] ;  /* 0xff900004120a4981 */ /* 0x0002f4000c1e1900 */
[----:B------:R4:W5:Y:S01]  /*0370*/  @P6 LDG.E R2, desc[UR4][R16.64+-0x6000] ;  /* 0xffa0000410026981 */ /* 0x000962000c1e1900 */
[----:B------:R-:W-:Y:S01]  /*0380*/  IMAD.MOV.U32 R12, RZ, RZ, RZ ;  /* 0x000000ffff0c7224 */ /* 0x000fe200078e00ff */
[----:B-1----:R-:W1:Y:S01]  /*0390*/  LDC.64 R18, c[0x0][0x258] ;  /* 0x00009600ff127b82 */ /* 0x002e620000000a00 */
[----:B--2---:R-:W-:-:S02]  /*03a0*/  SEL R9, R9, RZ, P5 ;  /* 0x000000ff09097207 */ /* 0x004fc40002800000 */
[----:B------:R-:W-:-:S13]  /*03b0*/  ISETP.LT.AND P5, PT, R3, 0x7800, !P1 ;  /* 0x000078000300780c */ /* 0x000fda0004fa1270 */
[----:B------:R2:W2:Y:S01]  /*03c0*/  @P5 LDG.E R0, desc[UR4][R6.64+-0x5800] ;  /* 0xffa8000406005981 */ /* 0x0004a2000c1e1900 */
[----:B---3--:R-:W-:Y:S01]  /*03d0*/  @P3 SEL R9, R10, RZ, P4 ;  /* 0x000000ff0a093207 */ /* 0x008fe20002000000 */
[----:B----4-:R-:W-:Y:S01]  /*03e0*/  IMAD.MOV.U32 R17, RZ, RZ, RZ ;  /* 0x000000ffff117224 */ /* 0x010fe200078e00ff */
[----:B------:R-:W-:Y:S02]  /*03f0*/  IADD3 R14, P4, R4, UR8, RZ ;  /* 0x00000008040e7c10 */ /* 0x000fe4000ff9e0ff */
[----:B-----5:R-:W-:Y:S01]  /*0400*/  SEL R22, R2, RZ, P6 ;  /* 0x000000ff02167207 */ /* 0x020fe20003000000 */
[----:B-1----:R-:W-:Y:S01]  /*0410*/  IMAD.WIDE R18, R13, 0x4, R18 ;  /* 0x000000040d127825 */ /* 0x002fe200078e0212 */
[----:B------:R-:W-:Y:S01]  /*0420*/  IADD3 R10, P3, R4, UR6, RZ ;  /* 0x00000006040a7c10 */ /* 0x000fe2000ff7e0ff */
[----:B--2---:R-:W1:Y:S01]  /*0430*/  LDC.64 R6, c[0x0][0x210] ;  /* 0x00008400ff067b82 */ /* 0x004e620000000a00 */
[----:B------:R-:W-:Y:S02]  /*0440*/  IADD3.X R15, R8, UR9, RZ, P4, !PT ;  /* 0x00000009080f7c10 */ /* 0x000fe4000a7fe4ff */
[----:B------:R-:W-:Y:S01]  /*0450*/  IADD3.X R11, R8, UR7, RZ, P3, !PT ;  /* 0x00000007080b7c10 */ /* 0x000fe20009ffe4ff */
[----:B------:R-:W-:Y:S01]  /*0460*/  IMAD.MOV.U32 R2, RZ, RZ, RZ ;  /* 0x000000ffff027224 */ /* 0x000fe200078e00ff */
[C---:B------:R-:W-:Y:S01]  /*0470*/  ISETP.NE.AND P4, PT, R20.reuse, 0x140, PT ;  /* 0x000001401400780c */ /* 0x040fe20003f85270 */
[----:B------:R-:W-:Y:S01]  /*0480*/  ULDC.64 UR6, c[0x0][0x218] ;  /* 0x0000860000067ab9 */ /* 0x000fe20000000a00 */
[----:B------:R-:W-:-:S02]  /*0490*/  ISETP.NE.AND P3, PT, R20, 0x120, PT ;  /* 0x000001201400780c */ /* 0x000fc40003f65270 */
[----:B------:R-:W-:Y:S01]  /*04a0*/  ISETP.LT.AND P6, PT, R3, 0x7800, !P4 ;  /* 0x000078000300780c */ /* 0x000fe200067c1270 */
[----:B------:R-:W2:-:S12]  /*04b0*/  @!P0 LDG.E.EL R2, desc[UR4][R18.64] ;  /* 0x0000000412028981 */ /* 0x000e98000c2e1900 */
[----:B------:R3:W4:Y:S01]  /*04c0*/  @P6 LDG.E R17, desc[UR4][R14.64+-0x5000] ;  /* 0xffb000040e116981 */ /* 0x000722000c1e1900 */
[----:B------:R-:W-:Y:S01]  /*04d0*/  IMAD R16, R5, -0x1e00, R3 ;  /* 0xffffe20005107824 */ /* 0x000fe200078e0203 */
[----:B------:R-:W-:Y:S01]  /*04e0*/  SEL R0, R0, RZ, P5 ;  /* 0x000000ff00007207 */ /* 0x000fe20002800000 */
[----:B---3--:R-:W3:Y:S01]  /*04f0*/  LDC.64 R14, c[0x0][0x268] ;  /* 0x00009a00ff0e7b82 */ /* 0x008ee20000000a00 */
[----:B------:R-:W-:-:S13]  /*0500*/  ISETP.LT.AND P5, PT, R3, 0x7800, !P3 ;  /* 0x000078000300780c */ /* 0x000fda0005fa1270 */
[----:B------:R5:W2:Y:S01]  /*0510*/  @P5 LDG.E R12, desc[UR4][R10.64+-0x4800] ;  /* 0xffb800040a0c5981 */ /* 0x000aa2000c1e1900 */
[----:B------:R-:W-:Y:S02]  /*0520*/  @P1 SEL R0, R22, R9, !P2 ;  /* 0x0000000916001207 */ /* 0x000fe40005000000 */
[----:B------:R-:W-:Y:S01]  /*0530*/  IADD3 R4, P1, R4, UR6, RZ ;  /* 0x0000000604047c10 */ /* 0x000fe2000ff3e0ff */
[----:B------:R-:W-:-:S03]  /*0540*/  IMAD R21, R5, 0x1000, R16 ;  /* 0x0000100005157824 */ /* 0x000fc600078e0210 */
[----:B------:R-:W-:Y:S02]  /*0550*/  IADD3.X R5, R8, UR7, RZ, P1, !PT ;  /* 0x0000000708057c10 */ /* 0x000fe40008ffe4ff */
[----:B------:R-:W3:Y:S01]  /*0560*/  LDC.64 R8, c[0x0][0x250] ;  /* 0x00009400ff087b82 */ /* 0x000ee20000000a00 */
[----:B------:R-:W-:Y:S02]  /*0570*/  ISETP.NE.AND P1, PT, R20, 0x100, PT ;  /* 0x000001001400780c */ /* 0x000fe40003f25270 */
[----:B------:R-:W-:-:S05]  /*0580*/  ISETP.GE.AND P2, PT, R13, 0x100, PT ;  /* 0x000001000d00780c */ /* 0x000fca0003f46270 */
[----:B-----5:R-:W5:Y:S01]  /*0590*/  LDC.64 R10, c[0x0][0x260] ;  /* 0x00009800ff0a7b82 */ /* 0x020f620000000a00 */
[----:B-1----:R-:W-:Y:S01]  /*05a0*/  IMAD.WIDE R18, R21, 0x4, R6 ;  /* 0x0000000415127825 */ /* 0x002fe200078e0206 */
[----:B------:R-:W-:Y:S02]  /*05b0*/  CS2R R6, SRZ ;  /* 0x0000000000067805 */ /* 0x000fe4000001ff00 */
[----:B----4-:R-:W-:Y:S02]  /*05c0*/  SEL R17, R17, RZ, P6 ;  /* 0x000000ff11117207 */ /* 0x010fe40003000000 */
[----:B------:R-:W-:Y:S01]  /*05d0*/  ISETP.LT.AND P6, PT, R3, 0x7800, !P1 ;  /* 0x000078000300780c */ /* 0x000fe20004fc1270 */
[----:B------:R-:W-:Y:S02]  /*05e0*/  IMAD.MOV.U32 R16, RZ, RZ, RZ ;  /* 0x000000ffff107224 */ /* 0x000fe400078e00ff */
[----:B0--3--:R-:W-:-:S04]  /*05f0*/  IMAD.WIDE R8, R13, 0x4, R8 ;  /* 0x000000040d087825 */ /* 0x009fc800078e0208 */
[C---:B------:R-:W-:Y:S01]  /*0600*/  IMAD.WIDE R14, R13.reuse, 0x4, R14 ;  /* 0x000000040d0e7825 */ /* 0x040fe200078e020e */
[----:B------:R-:W3:Y:S05]  /*0610*/  @!P0 LDG.E.EL R16, desc[UR4][R8.64] ;  /* 0x0000000408108981 */ /* 0x000eea000c2e1900 */
[----:B------:R0:W4:Y:S01]  /*0620*/  @P6 LDG.E R7, desc[UR4][R4.64+-0x4000] ;  /* 0xffc0000404076981 */ /* 0x000122000c1e1900 */
[----:B-----5:R-:W-:-:S04]  /*0630*/  IMAD.WIDE R10, R13, 0x4, R10 ;  /* 0x000000040d0a7825 */ /* 0x020fc800078e020a */
[----:B------:R-:W-:Y:S02]  /*0640*/  IMAD.MOV.U32 R13, RZ, RZ, RZ ;  /* 0x000000ffff0d7224 */ /* 0x000fe400078e00ff */
[----:B------:R-:W-:Y:S02]  /*0650*/  IMAD.MOV.U32 R20, RZ, RZ, RZ ;  /* 0x000000ffff147224 */ /* 0x000fe400078e00ff */
[----:B--2---:R-:W-:Y:S01]  /*0660*/  FADD R2, R2, 9.9999997473787516356e-06 ;  /* 0x3727c5ac02027421 */ /* 0x004fe20000000000 */
[----:B0-----:R-:W0:Y:S01]  /*0670*/  LDC.64 R4, c[0x0][0x270] ;  /* 0x00009c00ff047b82 */ /* 0x001e220000000a00 */
[----:B------:R-:W2:Y:S04]  /*0680*/  @!P0 LDG.E.EL R13, desc[UR4][R10.64] ;  /* 0x000000040a0d8981 */ /* 0x000ea8000c2e1900 */
[----:B------:R-:W2:Y:S01]  /*0690*/  @!P0 LDG.E.EL R20, desc[UR4][R14.64] ;  /* 0x000000040e148981 */ /* 0x000ea2000c2e1900 */
[----:B------:R-:W-:-:S02]  /*06a0*/  SEL R12, R12, RZ, P5 ;  /* 0x000000ff0c0c7207 */ /* 0x000fc40002800000 */
[----:B------:R-:W-:-:S13]  /*06b0*/  ISETP.LT.AND P5, PT, R3, 0x7800, !P2 ;  /* 0x000078000300780c */ /* 0x000fda00057a1270 */
[----:B------:R1:W5:Y:S02]  /*06c0*/  @P5 LDG.E R6, desc[UR4][R18.64] ;  /* 0x0000000412065981 */ /* 0x000364000c1e1900 */
[----:B-1----:R-:W1:Y:S01]  /*06d0*/  MUFU.SQRT R18, R2 ;  /* 0x0000000200127308 */ /* 0x002e620000002000 */
[----:B------:R-:W-:Y:S02]  /*06e0*/  @P3 SEL R12, R17, R0, !P4 ;  /* 0x00000000110c3207 */ /* 0x000fe40006000000 */
[C---:B-1----:R-:W-:Y:S02]  /*06f0*/  FSETP.GT.AND P3, PT, R18.reuse, 8.50705917302346158658e+37, PT ;  /* 0x7e8000001200780b */ /* 0x042fe40003f64000 */
[----:B------:R-:W-:-:S11]  /*0700*/  FSETP.GEU.AND P4, PT, R18, 1.175494350822287508e-38, PT ;  /* 0x008000001200780b */ /* 0x000fd60003f8e000 */
[----:B------:R-:W-:-:S04]  /*0710*/  @P3 FMUL R18, R18, 0.25 ;  /* 0x3e80000012123820 */ /* 0x000fc80000400000 */
[----:B------:R-:W-:Y:S01]  /*0720*/  @!P4 FMUL R18, R18, 16777216 ;  /* 0x4b8000001212c820 */ /* 0x000fe20000400000 */
[----:B------:R-:W-:-:S05]  /*0730*/  IMAD.MOV.U32 R0, RZ, RZ, 0x3e800000 ;  /* 0x3e800000ff007424 */ /* 0x000fca00078e00ff */
[----:B------:R-:W1:Y:S01]  /*0740*/  MUFU.RCP R18, R18 ;  /* 0x0000001200127308 */ /* 0x000e620000001000 */
[----:B------:R-:W-:Y:S02]  /*0750*/  FSEL R11, R0, 1, P3 ;  /* 0x3f800000000b7808 */ /* 0x000fe40001800000 */
[----:B----4-:R-:W-:-:S03]  /*0760*/  SEL R15, R7, RZ, P6 ;  /* 0x000000ff070f7207 */ /* 0x010fc60003000000 */
[----:B------:R-:W-:-:S04]  /*0770*/  @!P4 FMUL R11, R11, 16777216 ;  /* 0x4b8000000b0bc820 */ /* 0x000fc80000400000 */
[----:B-1----:R-:W-:Y:S01]  /*0780*/  FMUL R11, R18, R11 ;  /* 0x0000000b120b7220 */ /* 0x002fe20000400000 */
[----:B0-----:R-:W-:Y:S01]  /*0790*/  IMAD.WIDE R4, R3, 0x4, R4 ;  /* 0x0000000403047825 */ /* 0x001fe200078e0204 */
[----:B-----5:R-:W-:Y:S02]  /*07a0*/  SEL R9, R6, RZ, P5 ;  /* 0x000000ff06097207 */ /* 0x020fe40002800000 */
[----:B------:R-:W0:Y:S01]  /*07b0*/  LDC.64 R6, c[0x0][0x278] ;  /* 0x00009e00ff067b82 */ /* 0x000e220000000a00 */
[----:B------:R-:W-:-:S05]  /*07c0*/  @P2 SEL R9, R15, R12, !P1 ;  /* 0x0000000c0f092207 */ /* 0x000fca0004800000 */
[----:B---3--:R-:W-:-:S04]  /*07d0*/  FADD R16, R9, -R16 ;  /* 0x8000001009107221 */ /* 0x008fc80000000000 */
[----:B------:R-:W-:-:S04]  /*07e0*/  FMUL R11, R16, R11 ;  /* 0x0000000b100b7220 */ /* 0x000fc80000400000 */
[----:B--2---:R-:W-:Y:S01]  /*07f0*/  FFMA R11, R11, R13, R20 ;  /* 0x0000000d0b0b7223 */ /* 0x004fe20000000014 */
[----:B------:R1:W-:Y:S04]  /*0800*/  @!P0 STG.E desc[UR4][R4.64], R9 ;  /* 0x0000000904008986 */ /* 0x0003e8000c101904 */
[----:B------:R-:W-:-:S04]  /*0810*/  FSETP.GEU.AND P1, PT, R11, RZ, PT ;  /* 0x000000ff0b00720b */ /* 0x000fc80003f2e000 */
[----:B------:R-:W-:Y:S01]  /*0820*/  FSEL R11, R11, RZ, P1 ;  /* 0x000000ff0b0b7208 */ /* 0x000fe20000800000 */
[----:B0-----:R-:W-:Y:S01]  /*0830*/  IMAD.WIDE R6, R3, 0x4, R6 ;  /* 0x0000000403067825 */ /* 0x001fe200078e0206 */
[----:B------:R-:W-:Y:S07]  /*0840*/  @P0 EXIT ;  /* 0x000000000000094d */ /* 0x000fee0003800000 */
[----:B------:R-:W-:Y:S01]  /*0850*/  STG.E desc[UR4][R6.64], R11 ;  /* 0x0000000b06007986 */ /* 0x000fe2000c101904 */
[----:B------:R-:W-:Y:S05]  /*0860*/  EXIT ;  /* 0x000000000000794d */ /* 0x000fea0003800000 */
.L_x_0:
[----:B------:R-:W-:-:S00]  /*0870*/  BRA `(.L_x_0) ;  /* 0xfffffffc00fc7947 */ /* 0x000fc0000383ffff */
[----:B------:R-:W-:-:S00]  /*0880*/  NOP ;  /* 0x0000000000007918 */ /* 0x000fc00000000000 */
[----:B------:R-:W-:-:S00]  /*0890*/  NOP ;  /* 0x0000000000007918 */ /* 0x000fc00000000000 */
[----:B------:R-:W-:-:S00]  /*08a0*/  NOP ;  /* 0x0000000000007918 */ /* 0x000fc00000000000 */
[----:B------:R-:W-:-:S00]  /*08b0*/  NOP ;  /* 0x0000000000007918 */ /* 0x000fc00000000000 */
[----:B------:R-:W-:-:S00]  /*08c0*/  NOP ;  /* 0x0000000000007918 */ /* 0x000fc00000000000 */
[----:B------:R-:W-:-:S00]  /*08d0*/  NOP ;  /* 0x0000000000007918 */ /* 0x000fc00000000000 */
[----:B------:R-:W-:-:S00]  /*08e0*/  NOP ;  /* 0x0000000000007918 */ /* 0x000fc00000000000 */
[----:B------:R-:W-:-:S00]  /*08f0*/  NOP ;  /* 0x0000000000007918 */ /* 0x000fc00000000000 */
.L_x_1:


//--------------------- .nv.global.init           --------------------------
	.section	.nv.global.init,"aw",@progbits
.nv.global.init:
	.type		_$_str,@object
	.size		_$_str,(_$_str_$_2 - _$_str)
_$_str:
        /*0000*/ 	.byte	0x5f, 0x5f, 0x43, 0x55, 0x44, 0x41, 0x5f, 0x46, 0x54, 0x5a, 0x00
	.type		_$_str_$_2,@object
	.size		_$_str_$_2,(.L_1 - _$_str_$_2)
_$_str_$_2:
        /*000b*/ 	.byte	0x5f, 0x5f, 0x43, 0x55, 0x44, 0x41, 0x5f, 0x50, 0x52, 0x45, 0x43, 0x5f, 0x53, 0x51, 0x52, 0x54
        /*001b*/ 	.byte	0x00
.L_1:


//--------------------- .nv.constant0.triton_poi_fused__native_batch_norm_legit_no_training_cat_relu_37 --------------------------
	.section	.nv.constant0.triton_poi_fused__native_batch_norm_legit_no_training_cat_relu_37,"a",@progbits
	.sectionflags	@""
	.align	4
.nv.constant0.triton_poi_fused__native_batch_norm_legit_no_training_cat_relu_37:
	.zero		644
